	.headerflags	@"EF_CUDA_TEXMODE_UNIFIED EF_CUDA_64BIT_ADDRESS EF_CUDA_ACCELERATORS EF_CUDA_SM90 EF_CUDA_VIRTUAL_SM(EF_CUDA_SM90)"
	.elftype	@"ET_EXEC"


//--------------------- .nv.info                  --------------------------
	.section	.nv.info,"",@"SHT_CUDA_INFO"
	.align	4


	//----- nvinfo : EIATTR_REGCOUNT
	.align		4
        /*0000*/ 	.byte	0x04, 0x2f
        /*0002*/ 	.short	(.L_1 - .L_0)
	.align		4
.L_0:
        /*0004*/ 	.word	index@(triton_poi_fused_cat_19)
        /*0008*/ 	.word	0x00000020


	//----- nvinfo : EIATTR_MIN_STACK_SIZE
	.align		4
.L_1:
        /*000c*/ 	.byte	0x04, 0x12
        /*000e*/ 	.short	(.L_3 - .L_2)
	.align		4
.L_2:
        /*0010*/ 	.word	index@(triton_poi_fused_cat_19)
        /*0014*/ 	.word	0x00000000


	//----- nvinfo : EIATTR_FRAME_SIZE
	.align		4
.L_3:
        /*0018*/ 	.byte	0x04, 0x11
        /*001a*/ 	.short	(.L_5 - .L_4)
	.align		4
.L_4:
        /*001c*/ 	.word	index@(triton_poi_fused_cat_19)
        /*0020*/ 	.word	0x00000000


	//----- nvinfo : EIATTR_MIN_STACK_SIZE
	.align		4
.L_5:
        /*0024*/ 	.byte	0x04, 0x12
        /*0026*/ 	.short	(.L_7 - .L_6)
	.align		4
.L_6:
        /*0028*/ 	.word	index@(triton_poi_fused_cat_19)
        /*002c*/ 	.word	0x00000000
.L_7:


//--------------------- .nv.info.triton_poi_fused_cat_19 --------------------------
	.section	.nv.info.triton_poi_fused_cat_19,"",@"SHT_CUDA_INFO"
	.sectionflags	@""
	.align	4


	//----- nvinfo : EIATTR_CUDA_API_VERSION
	.align		4
        /*0000*/ 	.byte	0x04, 0x37
        /*0002*/ 	.short	(.L_9 - .L_8)
.L_8:
        /*0004*/ 	.word	0x0000007c


	//----- nvinfo : EIATTR_KPARAM_INFO
	.align		4
.L_9:
        /*0008*/ 	.byte	0x04, 0x17
        /*000a*/ 	.short	(.L_11 - .L_10)
.L_10:
        /*000c*/ 	.word	0x00000000
        /*0010*/ 	.short	0x0004
        /*0012*/ 	.short	0x0020
        /*0014*/ 	.byte	0x00, 0xf0, 0x11, 0x00


	//----- nvinfo : EIATTR_KPARAM_INFO
	.align		4
.L_11:
        /*0018*/ 	.byte	0x04, 0x17
        /*001a*/ 	.short	(.L_13 - .L_12)
.L_12:
        /*001c*/ 	.word	0x00000000
        /*0020*/ 	.short	0x0003
        /*0022*/ 	.short	0x0018
        /*0024*/ 	.byte	0x00, 0xf4, 0x21, 0x00


	//----- nvinfo : EIATTR_KPARAM_INFO
	.align		4
.L_13:
        /*0028*/ 	.byte	0x04, 0x17
        /*002a*/ 	.short	(.L_15 - .L_14)
.L_14:
        /*002c*/ 	.word	0x00000000
        /*0030*/ 	.short	0x0002
        /*0032*/ 	.short	0x0010
        /*0034*/ 	.byte	0x00, 0xf4, 0x21, 0x00


	//----- nvinfo : EIATTR_KPARAM_INFO
	.align		4
.L_15:
        /*0038*/ 	.byte	0x04, 0x17
        /*003a*/ 	.short	(.L_17 - .L_16)
.L_16:
        /*003c*/ 	.word	0x00000000
        /*0040*/ 	.short	0x0001
        /*0042*/ 	.short	0x0008
        /*0044*/ 	.byte	0x00, 0xf4, 0x21, 0x00


	//----- nvinfo : EIATTR_KPARAM_INFO
	.align		4
.L_17:
        /*0048*/ 	.byte	0x04, 0x17
        /*004a*/ 	.short	(.L_19 - .L_18)
.L_18:
        /*004c*/ 	.word	0x00000000
        /*0050*/ 	.short	0x0000
        /*0052*/ 	.short	0x0000
        /*0054*/ 	.byte	0x00, 0xf4, 0x21, 0x00


	//----- nvinfo : EIATTR_SPARSE_MMA_MASK
	.align		4
.L_19:
        /*0058*/ 	.byte	0x03, 0x50
        /*005a*/ 	.short	0x0000


	//----- nvinfo : EIATTR_MAXREG_COUNT
	.align		4
        /*005c*/ 	.byte	0x03, 0x1b
        /*005e*/ 	.short	0x00ff


	//----- nvinfo : EIATTR_EXIT_INSTR_OFFSETS
	.align		4
        /*0060*/ 	.byte	0x04, 0x1c
        /*0062*/ 	.short	(.L_21 - .L_20)


	//   ....[0]....
.L_20:
        /*0064*/ 	.word	0x000007f0


	//----- nvinfo : EIATTR_REQNTID
	.align		4
.L_21:
        /*0068*/ 	.byte	0x04, 0x10
        /*006a*/ 	.short	(.L_23 - .L_22)
.L_22:
        /*006c*/ 	.word	0x00000080
        /*0070*/ 	.word	0x00000001
        /*0074*/ 	.word	0x00000001


	//----- nvinfo : EIATTR_CBANK_PARAM_SIZE
	.align		4
.L_23:
        /*0078*/ 	.byte	0x03, 0x19
        /*007a*/ 	.short	0x0024


	//----- nvinfo : EIATTR_PARAM_CBANK
	.align		4
        /*007c*/ 	.byte	0x04, 0x0a
        /*007e*/ 	.short	(.L_25 - .L_24)
	.align		4
.L_24:
        /*0080*/ 	.word	index@(.nv.constant0.triton_poi_fused_cat_19)
        /*0084*/ 	.short	0x0210
        /*0086*/ 	.short	0x0024


	//----- nvinfo : EIATTR_SW_WAR
	.align		4
.L_25:
        /*0088*/ 	.byte	0x04, 0x36
        /*008a*/ 	.short	(.L_27 - .L_26)
.L_26:
        /*008c*/ 	.word	0x00000008
.L_27:


//--------------------- .nv.callgraph             --------------------------
	.section	.nv.callgraph,"",@"SHT_CUDA_CALLGRAPH"
	.align	4
	.sectionentsize	8
	.align		4
        /*0000*/ 	.word	0x00000000
	.align		4
        /*0004*/ 	.word	0xffffffff
	.align		4
        /*0008*/ 	.word	0x00000000
	.align		4
        /*000c*/ 	.word	0xfffffffe
	.align		4
        /*0010*/ 	.word	0x00000000
	.align		4
        /*0014*/ 	.word	0xfffffffd
	.align		4
        /*0018*/ 	.word	0x00000000
	.align		4
        /*001c*/ 	.word	0xfffffffc


//--------------------- .text.triton_poi_fused_cat_19 --------------------------
	.section	.text.triton_poi_fused_cat_19,"ax",@progbits
	.align	128
        .global         triton_poi_fused_cat_19
        .type           triton_poi_fused_cat_19,@function
        .size           triton_poi_fused_cat_19,(.L_x_1 - triton_poi_fused_cat_19)
        .other          triton_poi_fused_cat_19,@"STO_CUDA_ENTRY STV_DEFAULT"
triton_poi_fused_cat_19:
.text.triton_poi_fused_cat_19:
[----:B------:R-:W-:Y:S01]  /*0000*/  LDC R1, c[0x0][0x28] ;  /* 0x00000a00ff017b82 */ /* 0x000fe20000000800 */
[----:B------:R-:W1:Y:S07]  /*0010*/  S2R R0, SR_TID.X ;  /* 0x0000000000007919 */ /* 0x000e6e0000002100 */
[----:B------:R-:W2:Y:S01]  /*0020*/  LDC.64 R12, c[0x0][0x210] ;  /* 0x00008400ff0c7b82 */ /* 0x000ea20000000a00 */
[----:B------:R-:W-:Y:S01]  /*0030*/  IMAD.MOV.U32 R16, RZ, RZ, RZ ;  /* 0x000000ffff107224 */ /* 0x000fe200078e00ff */
[----:B------:R-:W-:Y:S01]  /*0040*/  CS2R R4, SRZ ;  /* 0x0000000000047805 */ /* 0x000fe2000001ff00 */
[----:B------:R-:W3:Y:S01]  /*0050*/  S2R R2, SR_CTAID.X ;  /* 0x0000000000027919 */ /* 0x000ee20000002500 */
[----:B------:R-:W-:Y:S01]  /*0060*/  CS2R R6, SRZ ;  /* 0x0000000000067805 */ /* 0x000fe2000001ff00 */
[----:B------:R-:W-:-:S03]  /*0070*/  ULDC.64 UR4, c[0x0][0x208] ;  /* 0x0000820000047ab9 */ /* 0x000fc60000000a00 */
[----:B------:R-:W4:Y:S01]  /*0080*/  LDC.64 R14, c[0x0][0x218] ;  /* 0x00008600ff0e7b82 */ /* 0x000f220000000a00 */
[----:B------:R-:W-:Y:S01]  /*0090*/  CS2R R24, SRZ ;  /* 0x0000000000187805 */ /* 0x000fe2000001ff00 */
[----:B------:R-:W-:Y:S01]  /*00a0*/  IMAD.MOV.U32 R28, RZ, RZ, RZ ;  /* 0x000000ffff1c7224 */ /* 0x000fe200078e00ff */
[----:B------:R-:W-:Y:S01]  /*00b0*/  ULDC.64 UR6, c[0x0][0x220] ;  /* 0x0000880000067ab9 */ /* 0x000fe20000000a00 */
[----:B-1----:R-:W-:Y:S01]  /*00c0*/  IMAD.SHL.U32 R0, R0, 0x4, RZ ;  /* 0x0000000400007824 */ /* 0x002fe200078e00ff */
[----:B---3--:R-:W-:-:S04]  /*00d0*/  SHF.R.S32.HI R3, RZ, 0x15, R2 ;  /* 0x00000015ff037819 */ /* 0x008fc80000011402 */
[----:B------:R-:W-:Y:S02]  /*00e0*/  LOP3.LUT R21, R0, 0x1fc, RZ, 0xc0, !PT ;  /* 0x000001fc00157812 */ /* 0x000fe400078ec0ff */
[----:B------:R-:W-:-:S03]  /*00f0*/  SGXT R0, R3, 0x1 ;  /* 0x000000010300781a */ /* 0x000fc60000000200 */
[----:B------:R-:W-:-:S05]  /*0100*/  IMAD R21, R2, 0x400, R21 ;  /* 0x0000040002157824 */ /* 0x000fca00078e0215 */
[CC--:B------:R-:W-:Y:S02]  /*0110*/  LEA.HI R18, R0.reuse, R21.reuse, RZ, 0xf ;  /* 0x0000001500127211 */ /* 0x0c0fe400078f78ff */
[----:B------:R-:W-:Y:S02]  /*0120*/  LEA.HI R3, R0, R21, RZ, 0x16 ;  /* 0x0000001500037211 */ /* 0x000fe400078fb0ff */
[----:B------:R-:W-:Y:S02]  /*0130*/  SHF.R.S32.HI R19, RZ, 0xf, R18 ;  /* 0x0000000fff137819 */ /* 0x000fe40000011412 */
[----:B------:R-:W-:Y:S02]  /*0140*/  SHF.R.S32.HI R22, RZ, 0x16, R3 ;  /* 0x00000016ff167819 */ /* 0x000fe40000011403 */
[----:B------:R-:W-:Y:S02]  /*0150*/  LEA.HI R2, R19, R19, RZ, 0x7 ;  /* 0x0000001313027211 */ /* 0x000fe400078f38ff */
[----:B------:R-:W-:Y:S01]  /*0160*/  LOP3.LUT R3, R3, 0xffc00000, RZ, 0xc0, !PT ;  /* 0xffc0000003037812 */ /* 0x000fe200078ec0ff */
[----:B------:R-:W-:Y:S01]  /*0170*/  IMAD.SHL.U32 R22, R22, 0x200000, RZ ;  /* 0x0020000016167824 */ /* 0x000fe200078e00ff */
[----:B------:R-:W-:-:S04]  /*0180*/  LOP3.LUT R2, R2, 0xffffff80, RZ, 0xc0, !PT ;  /* 0xffffff8002027812 */ /* 0x000fc800078ec0ff */
[----:B------:R-:W-:Y:S01]  /*0190*/  IADD3 R3, R22, R21, -R3 ;  /* 0x0000001516037210 */ /* 0x000fe20007ffe803 */
[----:B------:R-:W-:-:S04]  /*01a0*/  IMAD.IADD R19, R19, 0x1, -R2 ;  /* 0x0000000113137824 */ /* 0x000fc800078e0a02 */
[----:B--2---:R-:W-:Y:S01]  /*01b0*/  IMAD.WIDE R2, R3, 0x4, R12 ;  /* 0x0000000403027825 */ /* 0x004fe200078e020c */
[----:B------:R-:W-:-:S03]  /*01c0*/  ISETP.GE.AND P2, PT, R19, 0x40, PT ;  /* 0x000000401300780c */ /* 0x000fc60003f46270 */
[----:B----4-:R-:W-:-:S10]  /*01d0*/  IMAD.WIDE R10, R19, 0x4, R14 ;  /* 0x00000004130a7825 */ /* 0x010fd400078e020e */
[----:B------:R1:W2:Y:S04]  /*01e0*/  @!P2 LDG.E.128 R4, desc[UR4][R2.64] ;  /* 0x000000040204a981 */ /* 0x0002a8000c1e1d00 */
[----:B------:R-:W3:Y:S01]  /*01f0*/  @!P2 LDG.E.EL R16, desc[UR4][R10.64] ;  /* 0x000000040a10a981 */ /* 0x000ee2000c2e1900 */
[----:B------:R-:W-:Y:S01]  /*0200*/  VIADD R23, R21, 0x200 ;  /* 0x0000020015177836 */ /* 0x000fe20000000000 */
[----:B------:R-:W-:Y:S01]  /*0210*/  LOP3.LUT R18, R18, 0xffff8000, RZ, 0xc0, !PT ;  /* 0xffff800012127812 */ /* 0x000fe200078ec0ff */
[----:B------:R-:W-:Y:S01]  /*0220*/  IMAD.MOV.U32 R20, RZ, RZ, RZ ;  /* 0x000000ffff147224 */ /* 0x000fe200078e00ff */
[----:B------:R-:W4:Y:S02]  /*0230*/  @!P2 LDG.E.EL R24, desc[UR4][R10.64] ;  /* 0x000000040a18a981 */ /* 0x000f24000c2e1900 */
[----:B------:R-:W-:-:S02]  /*0240*/  LEA.HI R26, R0, R23, RZ, 0xf ;  /* 0x00000017001a7211 */ /* 0x000fc400078f78ff */
[----:B------:R-:W-:Y:S01]  /*0250*/  LEA.HI R8, R0, R23, RZ, 0x16 ;  /* 0x0000001700087211 */ /* 0x000fe200078fb0ff */
[----:B------:R-:W5:Y:S01]  /*0260*/  @!P2 LDG.E.EL R25, desc[UR4][R10.64] ;  /* 0x000000040a19a981 */ /* 0x000f62000c2e1900 */
[----:B------:R-:W-:Y:S02]  /*0270*/  SHF.R.S32.HI R17, RZ, 0xf, R26 ;  /* 0x0000000fff117819 */ /* 0x000fe4000001141a */
[----:B------:R-:W-:Y:S01]  /*0280*/  SHF.R.S32.HI R27, RZ, 0x16, R8 ;  /* 0x00000016ff1b7819 */ /* 0x000fe20000011408 */
[----:B------:R1:W4:Y:S01]  /*0290*/  @!P2 LDG.E.EL R28, desc[UR4][R10.64] ;  /* 0x000000040a1ca981 */ /* 0x000322000c2e1900 */
[----:B------:R-:W-:Y:S02]  /*02a0*/  LEA.HI R0, R17, R17, RZ, 0x7 ;  /* 0x0000001111007211 */ /* 0x000fe400078f38ff */
[----:B------:R-:W-:Y:S01]  /*02b0*/  LOP3.LUT R8, R8, 0xffc00000, RZ, 0xc0, !PT ;  /* 0xffc0000008087812 */ /* 0x000fe200078ec0ff */
[----:B------:R-:W-:Y:S01]  /*02c0*/  IMAD.SHL.U32 R27, R27, 0x200000, RZ ;  /* 0x002000001b1b7824 */ /* 0x000fe200078e00ff */
[----:B------:R-:W-:-:S02]  /*02d0*/  LOP3.LUT R0, R0, 0xffffff80, RZ, 0xc0, !PT ;  /* 0xffffff8000007812 */ /* 0x000fc400078ec0ff */
[----:B------:R-:W-:Y:S02]  /*02e0*/  LOP3.LUT R26, R26, 0xffff8000, RZ, 0xc0, !PT ;  /* 0xffff80001a1a7812 */ /* 0x000fe400078ec0ff */
[----:B-1----:R-:W-:Y:S01]  /*02f0*/  IADD3 R3, R27, R23, -R8 ;  /* 0x000000171b037210 */ /* 0x002fe20007ffe808 */
[----:B------:R-:W-:Y:S01]  /*0300*/  IMAD.IADD R17, R17, 0x1, -R0 ;  /* 0x0000000111117824 */ /* 0x000fe200078e0a00 */
[----:B------:R-:W-:Y:S01]  /*0310*/  CS2R R8, SRZ ;  /* 0x0000000000087805 */ /* 0x000fe2000001ff00 */
[----:B------:R-:W-:Y:S02]  /*0320*/  IMAD.IADD R26, R23, 0x1, -R26 ;  /* 0x00000001171a7824 */ /* 0x000fe400078e0a1a */
[----:B------:R-:W-:Y:S01]  /*0330*/  IMAD.WIDE R12, R3, 0x4, R12 ;  /* 0x00000004030c7825 */ /* 0x000fe200078e020c */
[C---:B------:R-:W-:Y:S02]  /*0340*/  ISETP.GE.AND P1, PT, R17.reuse, 0x40, PT ;  /* 0x000000401100780c */ /* 0x040fe40003f26270 */
[----:B------:R-:W-:Y:S01]  /*0350*/  CS2R R2, SRZ ;  /* 0x0000000000027805 */ /* 0x000fe2000001ff00 */
[----:B------:R-:W-:Y:S01]  /*0360*/  IMAD.MOV.U32 R0, RZ, RZ, RZ ;  /* 0x000000ffff007224 */ /* 0x000fe200078e00ff */
[----:B------:R-:W-:Y:S01]  /*0370*/  CS2R R10, SRZ ;  /* 0x00000000000a7805 */ /* 0x000fe2000001ff00 */
[----:B------:R-:W-:-:S04]  /*0380*/  IMAD.WIDE R14, R17, 0x4, R14 ;  /* 0x00000004110e7825 */ /* 0x000fc800078e020e */
[----:B------:R-:W-:Y:S02]  /*0390*/  IMAD.IADD R23, R21, 0x1, -R18 ;  /* 0x0000000115177824 */ /* 0x000fe400078e0a12 */
[----:B------:R-:W-:Y:S02]  /*03a0*/  IMAD.SHL.U32 R18, R19, 0x8000, RZ ;  /* 0x0000800013127824 */ /* 0x000fe400078e00ff */
[----:B------:R-:W5:Y:S04]  /*03b0*/  @!P1 LDG.E.EL R20, desc[UR4][R14.64] ;  /* 0x000000040e149981 */ /* 0x000f68000c2e1900 */
[----:B------:R-:W5:Y:S04]  /*03c0*/  @!P1 LDG.E.EL R3, desc[UR4][R14.64] ;  /* 0x000000040e039981 */ /* 0x000f68000c2e1900 */
[----:B------:R-:W5:Y:S04]  /*03d0*/  @!P1 LDG.E.EL R0, desc[UR4][R14.64] ;  /* 0x000000040e009981 */ /* 0x000f68000c2e1900 */
[----:B------:R1:W5:Y:S04]  /*03e0*/  @!P1 LDG.E.EL R2, desc[UR4][R14.64] ;  /* 0x000000040e029981 */ /* 0x000368000c2e1900 */
[----:B------:R1:W5:Y:S02]  /*03f0*/  @!P1 LDG.E.128 R8, desc[UR4][R12.64] ;  /* 0x000000040c089981 */ /* 0x000364000c1e1d00 */
[----:B-1----:R-:W-:-:S02]  /*0400*/  SHF.R.S32.HI R15, RZ, 0x1f, R22 ;  /* 0x0000001fff0f7819 */ /* 0x002fc40000011416 */
[----:B------:R-:W-:Y:S02]  /*0410*/  IADD3 R22, P3, P4, R18, R23, R22 ;  /* 0x0000001712167210 */ /* 0x000fe40007c7e016 */
[----:B------:R-:W-:Y:S01]  /*0420*/  SHF.R.S32.HI R23, RZ, 0x1f, R23 ;  /* 0x0000001fff177819 */ /* 0x000fe20000011417 */
[----:B0-----:R-:W-:Y:S01]  /*0430*/  IMAD.SHL.U32 R12, R17, 0x8000, RZ ;  /* 0x00008000110c7824 */ /* 0x001fe200078e00ff */
[----:B------:R-:W-:Y:S02]  /*0440*/  SHF.R.S32.HI R18, RZ, 0x1f, R18 ;  /* 0x0000001fff127819 */ /* 0x000fe40000011412 */
[----:B------:R-:W-:Y:S02]  /*0450*/  ISETP.GT.AND P0, PT, R19, 0x3f, PT ;  /* 0x0000003f1300780c */ /* 0x000fe40003f04270 */
[----:B------:R-:W-:Y:S02]  /*0460*/  IADD3.X R13, R18, R23, R15, P3, P4 ;  /* 0x00000017120d7210 */ /* 0x000fe40001fe840f */
[----:B------:R-:W-:-:S02]  /*0470*/  IADD3 R18, P4, P5, R12, R26, R27 ;  /* 0x0000001a0c127210 */ /* 0x000fc40007d9e01b */
[----:B------:R-:W-:Y:S02]  /*0480*/  SHF.R.S32.HI R15, RZ, 0x1f, R26 ;  /* 0x0000001fff0f7819 */ /* 0x000fe4000001141a */
[----:B------:R-:W-:Y:S02]  /*0490*/  SHF.R.S32.HI R14, RZ, 0x1f, R27 ;  /* 0x0000001fff0e7819 */ /* 0x000fe4000001141b */
[----:B------:R-:W-:Y:S02]  /*04a0*/  SHF.R.S32.HI R19, RZ, 0x1f, R12 ;  /* 0x0000001fff137819 */ /* 0x000fe4000001140c */
[----:B------:R-:W-:Y:S02]  /*04b0*/  LEA R26, P3, R22, UR6, 0x2 ;  /* 0x00000006161a7c11 */ /* 0x000fe4000f8610ff */
[----:B------:R-:W-:Y:S02]  /*04c0*/  IADD3.X R19, R19, R15, R14, P4, P5 ;  /* 0x0000000f13137210 */ /* 0x000fe400027ea40e */
[----:B------:R-:W-:-:S02]  /*04d0*/  CS2R R14, SRZ ;  /* 0x00000000000e7805 */ /* 0x000fc4000001ff00 */
[----:B------:R-:W-:Y:S02]  /*04e0*/  LEA.HI.X R27, R22, UR7, R13, 0x2, P3 ;  /* 0x00000007161b7c11 */ /* 0x000fe400098f140d */
[----:B------:R-:W-:Y:S02]  /*04f0*/  CS2R R12, SRZ ;  /* 0x00000000000c7805 */ /* 0x000fe4000001ff00 */
[----:B------:R-:W-:Y:S02]  /*0500*/  ISETP.GT.AND P3, PT, R17, 0x3f, PT ;  /* 0x0000003f1100780c */ /* 0x000fe40003f64270 */
[C---:B------:R-:W-:Y:S02]  /*0510*/  LEA R22, P4, R18.reuse, UR6, 0x2 ;  /* 0x0000000612167c11 */ /* 0x040fe4000f8810ff */
[----:B------:R0:W5:Y:S02]  /*0520*/  @P0 LDG.E.128 R12, desc[UR4][R26.64+-0x800000] ;  /* 0x800000041a0c0981 */ /* 0x000164000c1e1d00 */
[----:B------:R-:W-:-:S02]  /*0530*/  LEA.HI.X R23, R18, UR7, R19, 0x2, P4 ;  /* 0x0000000712177c11 */ /* 0x000fc4000a0f1413 */
[----:B------:R-:W-:Y:S01]  /*0540*/  CS2R R18, SRZ ;  /* 0x0000000000127805 */ /* 0x000fe2000001ff00 */
[----:B0-----:R-:W0:Y:S01]  /*0550*/  LDC.64 R26, c[0x0][0x228] ;  /* 0x00008a00ff1a7b82 */ /* 0x001e220000000a00 */
[----:B--2---:R-:W-:Y:S02]  /*0560*/  SEL R4, R4, RZ, !P2 ;  /* 0x000000ff04047207 */ /* 0x004fe40005000000 */
[----:B---3--:R-:W-:-:S05]  /*0570*/  SEL R17, R16, RZ, !P2 ;  /* 0x000000ff10117207 */ /* 0x008fca0005000000 */
[----:B------:R-:W-:Y:S01]  /*0580*/  FADD R4, R4, R17 ;  /* 0x0000001104047221 */ /* 0x000fe20000000000 */
[----:B------:R-:W-:-:S06]  /*0590*/  CS2R R16, SRZ ;  /* 0x0000000000107805 */ /* 0x000fcc000001ff00 */
[----:B------:R1:W2:Y:S01]  /*05a0*/  @P3 LDG.E.128 R16, desc[UR4][R22.64+-0x800000] ;  /* 0x8000000416103981 */ /* 0x0002a2000c1e1d00 */
[----:B------:R-:W-:Y:S02]  /*05b0*/  SEL R29, R5, RZ, !P2 ;  /* 0x000000ff051d7207 */ /* 0x000fe40005000000 */
[----:B------:R-:W-:Y:S02]  /*05c0*/  SEL R6, R6, RZ, !P2 ;  /* 0x000000ff06067207 */ /* 0x000fe40005000000 */
[----:B------:R-:W-:Y:S02]  /*05d0*/  SEL R5, R7, RZ, !P2 ;  /* 0x000000ff07057207 */ /* 0x000fe40005000000 */
[----:B----4-:R-:W-:Y:S02]  /*05e0*/  SEL R24, R24, RZ, !P2 ;  /* 0x000000ff18187207 */ /* 0x010fe40005000000 */
[----:B-----5:R-:W-:Y:S02]  /*05f0*/  SEL R25, R25, RZ, !P2 ;  /* 0x000000ff19197207 */ /* 0x020fe40005000000 */
[----:B------:R-:W-:Y:S01]  /*0600*/  SEL R28, R28, RZ, !P2 ;  /* 0x000000ff1c1c7207 */ /* 0x000fe20005000000 */
[----:B------:R-:W-:-:S02]  /*0610*/  FADD R7, R29, R24 ;  /* 0x000000181d077221 */ /* 0x000fc40000000000 */
[----:B------:R-:W-:Y:S02]  /*0620*/  FADD R6, R6, R25 ;  /* 0x0000001906067221 */ /* 0x000fe40000000000 */
[----:B------:R-:W-:Y:S01]  /*0630*/  FADD R5, R5, R28 ;  /* 0x0000001c05057221 */ /* 0x000fe20000000000 */
[----:B0-----:R-:W-:Y:S01]  /*0640*/  IMAD.WIDE R26, R21, 0x4, R26 ;  /* 0x00000004151a7825 */ /* 0x001fe200078e021a */
[----:B------:R-:W-:Y:S02]  /*0650*/  SEL R2, R2, RZ, !P1 ;  /* 0x000000ff02027207 */ /* 0x000fe40004800000 */
[----:B------:R-:W-:Y:S02]  /*0660*/  SEL R8, R8, RZ, !P1 ;  /* 0x000000ff08087207 */ /* 0x000fe40004800000 */
[----:B------:R-:W-:Y:S02]  /*0670*/  SEL R9, R9, RZ, !P1 ;  /* 0x000000ff09097207 */ /* 0x000fe40004800000 */
[----:B------:R-:W-:-:S02]  /*0680*/  SEL R10, R10, RZ, !P1 ;  /* 0x000000ff0a0a7207 */ /* 0x000fc40004800000 */
[----:B------:R-:W-:-:S05]  /*0690*/  SEL R11, R11, RZ, !P1 ;  /* 0x000000ff0b0b7207 */ /* 0x000fca0004800000 */
[----:B------:R-:W-:Y:S01]  /*06a0*/  FADD R11, R11, R2 ;  /* 0x000000020b0b7221 */ /* 0x000fe20000000000 */
[----:B-1----:R-:W-:Y:S02]  /*06b0*/  SEL R23, R12, RZ, P0 ;  /* 0x000000ff0c177207 */ /* 0x002fe40000000000 */
[----:B------:R-:W-:Y:S02]  /*06c0*/  SEL R22, R13, RZ, P0 ;  /* 0x000000ff0d167207 */ /* 0x000fe40000000000 */
[----:B------:R-:W-:Y:S02]  /*06d0*/  SEL R12, R3, RZ, !P1 ;  /* 0x000000ff030c7207 */ /* 0x000fe40004800000 */
[----:B------:R-:W-:Y:S02]  /*06e0*/  SEL R13, R20, RZ, !P1 ;  /* 0x000000ff140d7207 */ /* 0x000fe40004800000 */
[----:B------:R-:W-:Y:S02]  /*06f0*/  SEL R3, R0, RZ, !P1 ;  /* 0x000000ff00037207 */ /* 0x000fe40004800000 */
[----:B------:R-:W-:-:S02]  /*0700*/  SEL R25, R14, RZ, P0 ;  /* 0x000000ff0e197207 */ /* 0x000fc40000000000 */
[----:B------:R-:W-:Y:S01]  /*0710*/  SEL R24, R15, RZ, P0 ;  /* 0x000000ff0f187207 */ /* 0x000fe20000000000 */
[----:B------:R-:W-:Y:S01]  /*0720*/  FADD R8, R8, R13 ;  /* 0x0000000d08087221 */ /* 0x000fe20000000000 */
[----:B------:R-:W-:Y:S01]  /*0730*/  FADD R9, R9, R12 ;  /* 0x0000000c09097221 */ /* 0x000fe20000000000 */
[----:B------:R-:W-:Y:S01]  /*0740*/  FADD R10, R10, R3 ;  /* 0x000000030a0a7221 */ /* 0x000fe20000000000 */
[----:B------:R-:W-:Y:S02]  /*0750*/  SEL R12, R4, R23, !P2 ;  /* 0x00000017040c7207 */ /* 0x000fe40005000000 */
[----:B------:R-:W-:Y:S02]  /*0760*/  SEL R13, R7, R22, !P2 ;  /* 0x00000016070d7207 */ /* 0x000fe40005000000 */
[----:B------:R-:W-:Y:S02]  /*0770*/  SEL R14, R6, R25, !P2 ;  /* 0x00000019060e7207 */ /* 0x000fe40005000000 */
[----:B------:R-:W-:-:S05]  /*0780*/  SEL R15, R5, R24, !P2 ;  /* 0x00000018050f7207 */ /* 0x000fca0005000000 */
[----:B------:R-:W-:Y:S01]  /*0790*/  STG.E.128 desc[UR4][R26.64], R12 ;  /* 0x0000000c1a007986 */ /* 0x000fe2000c101d04 */
[----:B--2---:R-:W-:Y:S02]  /*07a0*/  @P1 SEL R8, R16, RZ, P3 ;  /* 0x000000ff10081207 */ /* 0x004fe40001800000 */
[----:B------:R-:W-:Y:S02]  /*07b0*/  @P1 SEL R9, R17, RZ, P3 ;  /* 0x000000ff11091207 */ /* 0x000fe40001800000 */
[----:B------:R-:W-:Y:S02]  /*07c0*/  @P1 SEL R10, R18, RZ, P3 ;  /* 0x000000ff120a1207 */ /* 0x000fe40001800000 */
[----:B------:R-:W-:-:S05]  /*07d0*/  @P1 SEL R11, R19, RZ, P3 ;  /* 0x000000ff130b1207 */ /* 0x000fca0001800000 */
[----:B------:R-:W-:Y:S01]  /*07e0*/  STG.E.128 desc[UR4][R26.64+0x800], R8 ;  /* 0x000800081a007986 */ /* 0x000fe2000c101d04 */
[----:B------:R-:W-:Y:S05]  /*07f0*/  EXIT ;  /* 0x000000000000794d */ /* 0x000fea0003800000 */
.L_x_0:
[----:B------:R-:W-:-:S00]  /*0800*/  BRA `(.L_x_0) ;  /* 0xfffffffc00fc7947 */ /* 0x000fc0000383ffff */
[----:B------:R-:W-:-:S00]  /*0810*/  NOP ;  /* 0x0000000000007918 */ /* 0x000fc00000000000 */
        /* <DEDUP_REMOVED lines=14> */
.L_x_1:


//--------------------- .nv.constant0.triton_poi_fused_cat_19 --------------------------
	.section	.nv.constant0.triton_poi_fused_cat_19,"a",@progbits
	.sectionflags	@""
	.align	4
.nv.constant0.triton_poi_fused_cat_19:
	.zero		564
